	.headerflags	@"EF_CUDA_TEXMODE_UNIFIED EF_CUDA_64BIT_ADDRESS EF_CUDA_ACCELERATORS EF_CUDA_SM90 EF_CUDA_VIRTUAL_SM(EF_CUDA_SM90)"
	.elftype	@"ET_EXEC"


//--------------------- .nv.info                  --------------------------
	.section	.nv.info,"",@"SHT_CUDA_INFO"
	.align	4


	//----- nvinfo : EIATTR_REGCOUNT
	.align		4
        /*0000*/ 	.byte	0x04, 0x2f
        /*0002*/ 	.short	(.L_1 - .L_0)
	.align		4
.L_0:
        /*0004*/ 	.word	index@(triton_poi_fused_max_pool2d_with_indices_8)
        /*0008*/ 	.word	0x00000010


	//----- nvinfo : EIATTR_MIN_STACK_SIZE
	.align		4
.L_1:
        /*000c*/ 	.byte	0x04, 0x12
        /*000e*/ 	.short	(.L_3 - .L_2)
	.align		4
.L_2:
        /*0010*/ 	.word	index@(triton_poi_fused_max_pool2d_with_indices_8)
        /*0014*/ 	.word	0x00000000


	//----- nvinfo : EIATTR_FRAME_SIZE
	.align		4
.L_3:
        /*0018*/ 	.byte	0x04, 0x11
        /*001a*/ 	.short	(.L_5 - .L_4)
	.align		4
.L_4:
        /*001c*/ 	.word	index@(triton_poi_fused_max_pool2d_with_indices_8)
        /*0020*/ 	.word	0x00000000


	//----- nvinfo : EIATTR_MIN_STACK_SIZE
	.align		4
.L_5:
        /*0024*/ 	.byte	0x04, 0x12
        /*0026*/ 	.short	(.L_7 - .L_6)
	.align		4
.L_6:
        /*0028*/ 	.word	index@(triton_poi_fused_max_pool2d_with_indices_8)
        /*002c*/ 	.word	0x00000000
.L_7:


//--------------------- .nv.info.triton_poi_fused_max_pool2d_with_indices_8 --------------------------
	.section	.nv.info.triton_poi_fused_max_pool2d_with_indices_8,"",@"SHT_CUDA_INFO"
	.sectionflags	@""
	.align	4


	//----- nvinfo : EIATTR_CUDA_API_VERSION
	.align		4
        /*0000*/ 	.byte	0x04, 0x37
        /*0002*/ 	.short	(.L_9 - .L_8)
.L_8:
        /*0004*/ 	.word	0x0000007c


	//----- nvinfo : EIATTR_KPARAM_INFO
	.align		4
.L_9:
        /*0008*/ 	.byte	0x04, 0x17
        /*000a*/ 	.short	(.L_11 - .L_10)
.L_10:
        /*000c*/ 	.word	0x00000000
        /*0010*/ 	.short	0x0003
        /*0012*/ 	.short	0x0018
        /*0014*/ 	.byte	0x00, 0xf0, 0x11, 0x00


	//----- nvinfo : EIATTR_KPARAM_INFO
	.align		4
.L_11:
        /*0018*/ 	.byte	0x04, 0x17
        /*001a*/ 	.short	(.L_13 - .L_12)
.L_12:
        /*001c*/ 	.word	0x00000000
        /*0020*/ 	.short	0x0002
        /*0022*/ 	.short	0x0010
        /*0024*/ 	.byte	0x00, 0xf4, 0x21, 0x00


	//----- nvinfo : EIATTR_KPARAM_INFO
	.align		4
.L_13:
        /*0028*/ 	.byte	0x04, 0x17
        /*002a*/ 	.short	(.L_15 - .L_14)
.L_14:
        /*002c*/ 	.word	0x00000000
        /*0030*/ 	.short	0x0001
        /*0032*/ 	.short	0x0008
        /*0034*/ 	.byte	0x00, 0xf4, 0x21, 0x00


	//----- nvinfo : EIATTR_KPARAM_INFO
	.align		4
.L_15:
        /*0038*/ 	.byte	0x04, 0x17
        /*003a*/ 	.short	(.L_17 - .L_16)
.L_16:
        /*003c*/ 	.word	0x00000000
        /*0040*/ 	.short	0x0000
        /*0042*/ 	.short	0x0000
        /*0044*/ 	.byte	0x00, 0xf4, 0x21, 0x00


	//----- nvinfo : EIATTR_SPARSE_MMA_MASK
	.align		4
.L_17:
        /*0048*/ 	.byte	0x03, 0x50
        /*004a*/ 	.short	0x0000


	//----- nvinfo : EIATTR_MAXREG_COUNT
	.align		4
        /*004c*/ 	.byte	0x03, 0x1b
        /*004e*/ 	.short	0x00ff


	//----- nvinfo : EIATTR_EXIT_INSTR_OFFSETS
	.align		4
        /*0050*/ 	.byte	0x04, 0x1c
        /*0052*/ 	.short	(.L_19 - .L_18)


	//   ....[0]....
.L_18:
        /*0054*/ 	.word	0x00000410


	//----- nvinfo : EIATTR_REQNTID
	.align		4
.L_19:
        /*0058*/ 	.byte	0x04, 0x10
        /*005a*/ 	.short	(.L_21 - .L_20)
.L_20:
        /*005c*/ 	.word	0x00000100
        /*0060*/ 	.word	0x00000001
        /*0064*/ 	.word	0x00000001


	//----- nvinfo : EIATTR_CBANK_PARAM_SIZE
	.align		4
.L_21:
        /*0068*/ 	.byte	0x03, 0x19
        /*006a*/ 	.short	0x001c


	//----- nvinfo : EIATTR_PARAM_CBANK
	.align		4
        /*006c*/ 	.byte	0x04, 0x0a
        /*006e*/ 	.short	(.L_23 - .L_22)
	.align		4
.L_22:
        /*0070*/ 	.word	index@(.nv.constant0.triton_poi_fused_max_pool2d_with_indices_8)
        /*0074*/ 	.short	0x0210
        /*0076*/ 	.short	0x001c


	//----- nvinfo : EIATTR_SW_WAR
	.align		4
.L_23:
        /*0078*/ 	.byte	0x04, 0x36
        /*007a*/ 	.short	(.L_25 - .L_24)
.L_24:
        /*007c*/ 	.word	0x00000008
.L_25:


//--------------------- .nv.callgraph             --------------------------
	.section	.nv.callgraph,"",@"SHT_CUDA_CALLGRAPH"
	.align	4
	.sectionentsize	8
	.align		4
        /*0000*/ 	.word	0x00000000
	.align		4
        /*0004*/ 	.word	0xffffffff
	.align		4
        /*0008*/ 	.word	0x00000000
	.align		4
        /*000c*/ 	.word	0xfffffffe
	.align		4
        /*0010*/ 	.word	0x00000000
	.align		4
        /*0014*/ 	.word	0xfffffffd
	.align		4
        /*0018*/ 	.word	0x00000000
	.align		4
        /*001c*/ 	.word	0xfffffffc


//--------------------- .text.triton_poi_fused_max_pool2d_with_indices_8 --------------------------
	.section	.text.triton_poi_fused_max_pool2d_with_indices_8,"ax",@progbits
	.align	128
        .global         triton_poi_fused_max_pool2d_with_indices_8
        .type           triton_poi_fused_max_pool2d_with_indices_8,@function
        .size           triton_poi_fused_max_pool2d_with_indices_8,(.L_x_1 - triton_poi_fused_max_pool2d_with_indices_8)
        .other          triton_poi_fused_max_pool2d_with_indices_8,@"STO_CUDA_ENTRY STV_DEFAULT"
triton_poi_fused_max_pool2d_with_indices_8:
.text.triton_poi_fused_max_pool2d_with_indices_8:
[----:B------:R-:W-:Y:S01]  /*0000*/  LDC R1, c[0x0][0x28] ;  /* 0x00000a00ff017b82 */ /* 0x000fe20000000800 */
[----:B------:R-:W1:Y:S01]  /*0010*/  S2R R0, SR_TID.X ;  /* 0x0000000000007919 */ /* 0x000e620000002100 */
[----:B------:R-:W-:Y:S01]  /*0020*/  ULDC.64 UR4, c[0x0][0x208] ;  /* 0x0000820000047ab9 */ /* 0x000fe20000000a00 */
[----:B------:R-:W-:Y:S01]  /*0030*/  ULDC.64 UR6, c[0x0][0x220] ;  /* 0x0000880000067ab9 */ /* 0x000fe20000000a00 */
[----:B------:R-:W2:Y:S01]  /*0040*/  S2R R3, SR_CTAID.X ;  /* 0x0000000000037919 */ /* 0x000ea20000002500 */
[----:B-1----:R-:W-:Y:S01]  /*0050*/  IMAD.SHL.U32 R0, R0, 0x2, RZ ;  /* 0x0000000200007824 */ /* 0x002fe200078e00ff */
[----:B--2---:R-:W-:-:S04]  /*0060*/  SHF.R.S32.HI R5, RZ, 0x16, R3 ;  /* 0x00000016ff057819 */ /* 0x004fc80000011403 */
[----:B------:R-:W-:Y:S02]  /*0070*/  LOP3.LUT R0, R0, 0x1fe, RZ, 0xc0, !PT ;  /* 0x000001fe00007812 */ /* 0x000fe400078ec0ff */
[----:B------:R-:W-:-:S03]  /*0080*/  SGXT R5, R5, 0x1 ;  /* 0x000000010505781a */ /* 0x000fc60000000200 */
[----:B------:R-:W-:-:S05]  /*0090*/  IMAD R0, R3, 0x200, R0 ;  /* 0x0000020003007824 */ /* 0x000fca00078e0200 */
[----:B------:R-:W-:Y:S02]  /*00a0*/  SHF.R.S32.HI R3, RZ, 0x1f, R0 ;  /* 0x0000001fff037819 */ /* 0x000fe40000011400 */
[-C--:B------:R-:W-:Y:S02]  /*00b0*/  LEA.HI R6, R5, R0.reuse, RZ, 0xb ;  /* 0x0000000005067211 */ /* 0x080fe400078f58ff */
[----:B------:R-:W-:Y:S02]  /*00c0*/  LEA.HI R4, R3, R0, RZ, 0x7 ;  /* 0x0000000003047211 */ /* 0x000fe400078f38ff */
[----:B------:R-:W1:Y:S01]  /*00d0*/  LDC.64 R2, c[0x0][0x210] ;  /* 0x00008400ff027b82 */ /* 0x000e620000000a00 */
[----:B------:R-:W-:Y:S01]  /*00e0*/  IMAD.SHL.U32 R7, R6, 0x4, RZ ;  /* 0x0000000406077824 */ /* 0x000fe200078e00ff */
[----:B------:R-:W-:-:S04]  /*00f0*/  SHF.R.S32.HI R5, RZ, 0x7, R4 ;  /* 0x00000007ff057819 */ /* 0x000fc80000011404 */
[----:B------:R-:W-:Y:S02]  /*0100*/  LEA.HI R6, R5, R5, RZ, 0x4 ;  /* 0x0000000505067211 */ /* 0x000fe400078f20ff */
[----:B------:R-:W-:Y:S02]  /*0110*/  LOP3.LUT R8, R7, 0xffffe000, RZ, 0xc0, !PT ;  /* 0xffffe00007087812 */ /* 0x000fe400078ec0ff */
[----:B------:R-:W-:Y:S02]  /*0120*/  LOP3.LUT R7, R4, 0xffffff80, RZ, 0xc0, !PT ;  /* 0xffffff8004077812 */ /* 0x000fe400078ec0ff */
[----:B------:R-:W-:Y:S02]  /*0130*/  LOP3.LUT R6, R6, 0xfffff0, RZ, 0xc0, !PT ;  /* 0x00fffff006067812 */ /* 0x000fe400078ec0ff */
[----:B------:R-:W-:-:S03]  /*0140*/  IADD3 R7, R8, R0, -R7 ;  /* 0x0000000008077210 */ /* 0x000fc60007ffe807 */
[----:B------:R-:W-:-:S04]  /*0150*/  IMAD.IADD R6, R5, 0x1, -R6 ;  /* 0x0000000105067824 */ /* 0x000fc800078e0a06 */
[----:B------:R-:W-:-:S04]  /*0160*/  IMAD R11, R6, 0x100, R7 ;  /* 0x00000100060b7824 */ /* 0x000fc800078e0207 */
[C---:B------:R-:W-:Y:S02]  /*0170*/  VIADD R9, R11.reuse, 0x80 ;  /* 0x000000800b097836 */ /* 0x040fe40000000000 */
[----:B-1----:R-:W-:-:S04]  /*0180*/  IMAD.WIDE R6, R11, 0x4, R2 ;  /* 0x000000040b067825 */ /* 0x002fc800078e0202 */
[--C-:B------:R-:W-:Y:S02]  /*0190*/  IMAD.WIDE R8, R9, 0x4, R2.reuse ;  /* 0x0000000409087825 */ /* 0x100fe400078e0202 */
[----:B------:R-:W2:Y:S02]  /*01a0*/  LDG.E.64 R6, desc[UR4][R6.64] ;  /* 0x0000000406067981 */ /* 0x000ea4000c1e1b00 */
[----:B------:R-:W-:Y:S02]  /*01b0*/  VIADD R5, R11, 0x1000 ;  /* 0x000010000b057836 */ /* 0x000fe40000000000 */
[----:B------:R1:W2:Y:S02]  /*01c0*/  LDG.E.64 R12, desc[UR4][R8.64] ;  /* 0x00000004080c7981 */ /* 0x0002a4000c1e1b00 */
[----:B------:R-:W-:-:S04]  /*01d0*/  IMAD.WIDE R4, R5, 0x4, R2 ;  /* 0x0000000405047825 */ /* 0x000fc800078e0202 */
[----:B------:R-:W-:Y:S02]  /*01e0*/  VIADD R11, R11, 0x1080 ;  /* 0x000010800b0b7836 */ /* 0x000fe40000000000 */
[----:B------:R-:W3:Y:S02]  /*01f0*/  LDG.E.64 R4, desc[UR4][R4.64] ;  /* 0x0000000404047981 */ /* 0x000ee4000c1e1b00 */
[----:B------:R-:W-:Y:S01]  /*0200*/  IMAD.WIDE R2, R11, 0x4, R2 ;  /* 0x000000040b027825 */ /* 0x000fe200078e0202 */
[----:B-1----:R-:W1:Y:S05]  /*0210*/  LDC.64 R8, c[0x0][0x218] ;  /* 0x00008600ff087b82 */ /* 0x002e6a0000000a00 */
[----:B------:R-:W4:Y:S01]  /*0220*/  LDG.E.64 R2, desc[UR4][R2.64] ;  /* 0x0000000402027981 */ /* 0x000f22000c1e1b00 */
[----:B--2---:R-:W-:-:S02]  /*0230*/  FSETP.GT.AND P4, PT, R13, R7, PT ;  /* 0x000000070d00720b */ /* 0x004fc40003f84000 */
[----:B------:R-:W-:Y:S02]  /*0240*/  FSETP.GT.AND P3, PT, R12, R6, PT ;  /* 0x000000060c00720b */ /* 0x000fe40003f64000 */
[----:B------:R-:W-:Y:S02]  /*0250*/  FSETP.NAN.AND P0, PT, R13, R13, PT ;  /* 0x0000000d0d00720b */ /* 0x000fe40003f08000 */
[----:B---3--:R-:W-:Y:S02]  /*0260*/  FSETP.NAN.AND P6, PT, R5, R5, PT ;  /* 0x000000050500720b */ /* 0x008fe40003fc8000 */
[----:B------:R-:W-:Y:S02]  /*0270*/  FSETP.NAN.AND P5, PT, R4, R4, PT ;  /* 0x000000040400720b */ /* 0x000fe40003fa8000 */
[----:B------:R-:W-:-:S03]  /*0280*/  FSETP.NAN.AND P1, PT, R12, R12, PT ;  /* 0x0000000c0c00720b */ /* 0x000fc60003f28000 */
[----:B------:R-:W-:Y:S02]  /*0290*/  @!P4 SEL R13, R13, R7, P0 ;  /* 0x000000070d0dc207 */ /* 0x000fe40000000000 */
[----:B------:R-:W-:Y:S02]  /*02a0*/  @!P3 SEL R12, R12, R6, P1 ;  /* 0x000000060c0cb207 */ /* 0x000fe40000800000 */
[----:B------:R-:W-:Y:S02]  /*02b0*/  FSETP.GEU.AND P0, PT, R13, R5, PT ;  /* 0x000000050d00720b */ /* 0x000fe40003f0e000 */
[----:B----4-:R-:W-:Y:S02]  /*02c0*/  FSETP.NAN.AND P1, PT, R2, R2, PT ;  /* 0x000000020200720b */ /* 0x010fe40003f28000 */
[----:B------:R-:W-:Y:S02]  /*02d0*/  FSETP.GEU.AND P2, PT, R12, R4, PT ;  /* 0x000000040c00720b */ /* 0x000fe40003f4e000 */
[----:B------:R-:W-:-:S02]  /*02e0*/  @!P6 SEL R5, R5, R13, !P0 ;  /* 0x0000000d0505e207 */ /* 0x000fc40004000000 */
[----:B------:R-:W-:Y:S02]  /*02f0*/  FSETP.NAN.AND P6, PT, R3, R3, PT ;  /* 0x000000030300720b */ /* 0x000fe40003fc8000 */
[----:B------:R-:W-:Y:S02]  /*0300*/  SEL R7, RZ, 0x1, !P4 ;  /* 0x00000001ff077807 */ /* 0x000fe40006000000 */
[----:B------:R-:W-:Y:S02]  /*0310*/  @!P5 SEL R4, R4, R12, !P2 ;  /* 0x0000000c0404d207 */ /* 0x000fe40005000000 */
[----:B------:R-:W-:Y:S02]  /*0320*/  SEL R6, RZ, 0x1, !P3 ;  /* 0x00000001ff067807 */ /* 0x000fe40005800000 */
[----:B------:R-:W-:Y:S02]  /*0330*/  SEL R7, R7, 0x2, P0 ;  /* 0x0000000207077807 */ /* 0x000fe40000000000 */
[----:B------:R-:W-:-:S02]  /*0340*/  FSETP.GEU.AND P3, PT, R4, R2, PT ;  /* 0x000000020400720b */ /* 0x000fc40003f6e000 */
[----:B------:R-:W-:Y:S02]  /*0350*/  SEL R10, R6, 0x2, P2 ;  /* 0x00000002060a7807 */ /* 0x000fe40001000000 */
[----:B------:R-:W-:Y:S02]  /*0360*/  FSETP.GEU.AND P0, PT, R5, R3, PT ;  /* 0x000000030500720b */ /* 0x000fe40003f0e000 */
[----:B------:R-:W-:Y:S02]  /*0370*/  @!P1 SEL R2, R2, R4, !P3 ;  /* 0x0000000402029207 */ /* 0x000fe40005800000 */
[----:B------:R-:W-:Y:S02]  /*0380*/  SEL R10, R10, 0x3, P3 ;  /* 0x000000030a0a7807 */ /* 0x000fe40001800000 */
[----:B------:R-:W-:Y:S02]  /*0390*/  SEL R11, R7, 0x3, P0 ;  /* 0x00000003070b7807 */ /* 0x000fe40000000000 */
[----:B------:R-:W-:-:S02]  /*03a0*/  IADD3 R6, P1, R0, UR6, RZ ;  /* 0x0000000600067c10 */ /* 0x000fc4000ff3e0ff */
[----:B------:R-:W-:Y:S01]  /*03b0*/  @!P6 SEL R3, R3, R5, !P0 ;  /* 0x000000050303e207 */ /* 0x000fe20004000000 */
[C---:B-1----:R-:W-:Y:S01]  /*03c0*/  IMAD.WIDE R4, R0.reuse, 0x4, R8 ;  /* 0x0000000400047825 */ /* 0x042fe200078e0208 */
[----:B------:R-:W-:-:S03]  /*03d0*/  LEA.HI.X.SX32 R7, R0, UR7, 0x1, P1 ;  /* 0x0000000700077c11 */ /* 0x000fc600088f0eff */
[----:B------:R-:W-:Y:S01]  /*03e0*/  IMAD R11, R11, 0x100, R10 ;  /* 0x000001000b0b7824 */ /* 0x000fe200078e020a */
[----:B------:R-:W-:Y:S04]  /*03f0*/  STG.E.64 desc[UR4][R4.64], R2 ;  /* 0x0000000204007986 */ /* 0x000fe8000c101b04 */
[----:B------:R-:W-:Y:S01]  /*0400*/  STG.E.U16 desc[UR4][R6.64], R11 ;  /* 0x0000000b06007986 */ /* 0x000fe2000c101504 */
[----:B------:R-:W-:Y:S05]  /*0410*/  EXIT ;  /* 0x000000000000794d */ /* 0x000fea0003800000 */
.L_x_0:
[----:B------:R-:W-:-:S00]  /*0420*/  BRA `(.L_x_0) ;  /* 0xfffffffc00fc7947 */ /* 0x000fc0000383ffff */
[----:B------:R-:W-:-:S00]  /*0430*/  NOP ;  /* 0x0000000000007918 */ /* 0x000fc00000000000 */
        /* <DEDUP_REMOVED lines=12> */
.L_x_1:


//--------------------- .nv.constant0.triton_poi_fused_max_pool2d_with_indices_8 --------------------------
	.section	.nv.constant0.triton_poi_fused_max_pool2d_with_indices_8,"a",@progbits
	.sectionflags	@""
	.align	4
.nv.constant0.triton_poi_fused_max_pool2d_with_indices_8:
	.zero		556
